	.headerflags	@"EF_CUDA_TEXMODE_UNIFIED EF_CUDA_64BIT_ADDRESS EF_CUDA_ACCELERATORS EF_CUDA_SM90 EF_CUDA_VIRTUAL_SM(EF_CUDA_SM90)"
	.elftype	@"ET_EXEC"


//--------------------- .nv.info                  --------------------------
	.section	.nv.info,"",@"SHT_CUDA_INFO"
	.align	4


	//----- nvinfo : EIATTR_REGCOUNT
	.align		4
        /*0000*/ 	.byte	0x04, 0x2f
        /*0002*/ 	.short	(.L_3 - .L_2)
	.align		4
.L_2:
        /*0004*/ 	.word	index@(triton_poi_fused__native_batch_norm_legit_no_training_add_convolution_relu_56)
        /*0008*/ 	.word	0x0000001c


	//----- nvinfo : EIATTR_MIN_STACK_SIZE
	.align		4
.L_3:
        /*000c*/ 	.byte	0x04, 0x12
        /*000e*/ 	.short	(.L_5 - .L_4)
	.align		4
.L_4:
        /*0010*/ 	.word	index@(triton_poi_fused__native_batch_norm_legit_no_training_add_convolution_relu_56)
        /*0014*/ 	.word	0x00000000


	//----- nvinfo : EIATTR_FRAME_SIZE
	.align		4
.L_5:
        /*0018*/ 	.byte	0x04, 0x11
        /*001a*/ 	.short	(.L_7 - .L_6)
	.align		4
.L_6:
        /*001c*/ 	.word	index@(triton_poi_fused__native_batch_norm_legit_no_training_add_convolution_relu_56)
        /*0020*/ 	.word	0x00000000


	//----- nvinfo : EIATTR_MIN_STACK_SIZE
	.align		4
.L_7:
        /*0024*/ 	.byte	0x04, 0x12
        /*0026*/ 	.short	(.L_9 - .L_8)
	.align		4
.L_8:
        /*0028*/ 	.word	index@(triton_poi_fused__native_batch_norm_legit_no_training_add_convolution_relu_56)
        /*002c*/ 	.word	0x00000000
.L_9:


//--------------------- .nv.info.triton_poi_fused__native_batch_norm_legit_no_training_add_convolution_relu_56 --------------------------
	.section	.nv.info.triton_poi_fused__native_batch_norm_legit_no_training_add_convolution_relu_56,"",@"SHT_CUDA_INFO"
	.sectionflags	@""
	.align	4


	//----- nvinfo : EIATTR_CUDA_API_VERSION
	.align		4
        /*0000*/ 	.byte	0x04, 0x37
        /*0002*/ 	.short	(.L_11 - .L_10)
.L_10:
        /*0004*/ 	.word	0x0000007c


	//----- nvinfo : EIATTR_KPARAM_INFO
	.align		4
.L_11:
        /*0008*/ 	.byte	0x04, 0x17
        /*000a*/ 	.short	(.L_13 - .L_12)
.L_12:
        /*000c*/ 	.word	0x00000000
        /*0010*/ 	.short	0x0008
        /*0012*/ 	.short	0x0040
        /*0014*/ 	.byte	0x00, 0xf0, 0x11, 0x00


	//----- nvinfo : EIATTR_KPARAM_INFO
	.align		4
.L_13:
        /*0018*/ 	.byte	0x04, 0x17
        /*001a*/ 	.short	(.L_15 - .L_14)
.L_14:
        /*001c*/ 	.word	0x00000000
        /*0020*/ 	.short	0x0007
        /*0022*/ 	.short	0x0038
        /*0024*/ 	.byte	0x00, 0xf4, 0x21, 0x00


	//----- nvinfo : EIATTR_KPARAM_INFO
	.align		4
.L_15:
        /*0028*/ 	.byte	0x04, 0x17
        /*002a*/ 	.short	(.L_17 - .L_16)
.L_16:
        /*002c*/ 	.word	0x00000000
        /*0030*/ 	.short	0x0006
        /*0032*/ 	.short	0x0030
        /*0034*/ 	.byte	0x00, 0xf4, 0x21, 0x00


	//----- nvinfo : EIATTR_KPARAM_INFO
	.align		4
.L_17:
        /*0038*/ 	.byte	0x04, 0x17
        /*003a*/ 	.short	(.L_19 - .L_18)
.L_18:
        /*003c*/ 	.word	0x00000000
        /*0040*/ 	.short	0x0005
        /*0042*/ 	.short	0x0028
        /*0044*/ 	.byte	0x00, 0xf4, 0x21, 0x00


	//----- nvinfo : EIATTR_KPARAM_INFO
	.align		4
.L_19:
        /*0048*/ 	.byte	0x04, 0x17
        /*004a*/ 	.short	(.L_21 - .L_20)
.L_20:
        /*004c*/ 	.word	0x00000000
        /*0050*/ 	.short	0x0004
        /*0052*/ 	.short	0x0020
        /*0054*/ 	.byte	0x00, 0xf4, 0x21, 0x00


	//----- nvinfo : EIATTR_KPARAM_INFO
	.align		4
.L_21:
        /*0058*/ 	.byte	0x04, 0x17
        /*005a*/ 	.short	(.L_23 - .L_22)
.L_22:
        /*005c*/ 	.word	0x00000000
        /*0060*/ 	.short	0x0003
        /*0062*/ 	.short	0x0018
        /*0064*/ 	.byte	0x00, 0xf4, 0x21, 0x00


	//----- nvinfo : EIATTR_KPARAM_INFO
	.align		4
.L_23:
        /*0068*/ 	.byte	0x04, 0x17
        /*006a*/ 	.short	(.L_25 - .L_24)
.L_24:
        /*006c*/ 	.word	0x00000000
        /*0070*/ 	.short	0x0002
        /*0072*/ 	.short	0x0010
        /*0074*/ 	.byte	0x00, 0xf4, 0x21, 0x00


	//----- nvinfo : EIATTR_KPARAM_INFO
	.align		4
.L_25:
        /*0078*/ 	.byte	0x04, 0x17
        /*007a*/ 	.short	(.L_27 - .L_26)
.L_26:
        /*007c*/ 	.word	0x00000000
        /*0080*/ 	.short	0x0001
        /*0082*/ 	.short	0x0008
        /*0084*/ 	.byte	0x00, 0xf4, 0x21, 0x00


	//----- nvinfo : EIATTR_KPARAM_INFO
	.align		4
.L_27:
        /*0088*/ 	.byte	0x04, 0x17
        /*008a*/ 	.short	(.L_29 - .L_28)
.L_28:
        /*008c*/ 	.word	0x00000000
        /*0090*/ 	.short	0x0000
        /*0092*/ 	.short	0x0000
        /*0094*/ 	.byte	0x00, 0xf4, 0x21, 0x00


	//----- nvinfo : EIATTR_SPARSE_MMA_MASK
	.align		4
.L_29:
        /*0098*/ 	.byte	0x03, 0x50
        /*009a*/ 	.short	0x0000


	//----- nvinfo : EIATTR_MAXREG_COUNT
	.align		4
        /*009c*/ 	.byte	0x03, 0x1b
        /*009e*/ 	.short	0x00ff


	//----- nvinfo : EIATTR_EXIT_INSTR_OFFSETS
	.align		4
        /*00a0*/ 	.byte	0x04, 0x1c
        /*00a2*/ 	.short	(.L_31 - .L_30)


	//   ....[0]....
.L_30:
        /*00a4*/ 	.word	0x00000580


	//   ....[1]....
        /*00a8*/ 	.word	0x000005a0


	//----- nvinfo : EIATTR_REQNTID
	.align		4
.L_31:
        /*00ac*/ 	.byte	0x04, 0x10
        /*00ae*/ 	.short	(.L_33 - .L_32)
.L_32:
        /*00b0*/ 	.word	0x00000080
        /*00b4*/ 	.word	0x00000001
        /*00b8*/ 	.word	0x00000001


	//----- nvinfo : EIATTR_CBANK_PARAM_SIZE
	.align		4
.L_33:
        /*00bc*/ 	.byte	0x03, 0x19
        /*00be*/ 	.short	0x0044


	//----- nvinfo : EIATTR_PARAM_CBANK
	.align		4
        /*00c0*/ 	.byte	0x04, 0x0a
        /*00c2*/ 	.short	(.L_35 - .L_34)
	.align		4
.L_34:
        /*00c4*/ 	.word	index@(.nv.constant0.triton_poi_fused__native_batch_norm_legit_no_training_add_convolution_relu_56)
        /*00c8*/ 	.short	0x0210
        /*00ca*/ 	.short	0x0044


	//----- nvinfo : EIATTR_SW_WAR
	.align		4
.L_35:
        /*00cc*/ 	.byte	0x04, 0x36
        /*00ce*/ 	.short	(.L_37 - .L_36)
.L_36:
        /*00d0*/ 	.word	0x00000008
.L_37:


//--------------------- .nv.callgraph             --------------------------
	.section	.nv.callgraph,"",@"SHT_CUDA_CALLGRAPH"
	.align	4
	.sectionentsize	8
	.align		4
        /*0000*/ 	.word	0x00000000
	.align		4
        /*0004*/ 	.word	0xffffffff
	.align		4
        /*0008*/ 	.word	0x00000000
	.align		4
        /*000c*/ 	.word	0xfffffffe
	.align		4
        /*0010*/ 	.word	0x00000000
	.align		4
        /*0014*/ 	.word	0xfffffffd
	.align		4
        /*0018*/ 	.word	0x00000000
	.align		4
        /*001c*/ 	.word	0xfffffffc


//--------------------- .nv.constant4             --------------------------
	.section	.nv.constant4,"a",@progbits
	.align	8
	.align		8
.nv.constant4:
        /*0000*/ 	.dword	_$_str
	.align		8
        /*0008*/ 	.dword	_$_str_$_2


//--------------------- .text.triton_poi_fused__native_batch_norm_legit_no_training_add_convolution_relu_56 --------------------------
	.section	.text.triton_poi_fused__native_batch_norm_legit_no_training_add_convolution_relu_56,"ax",@progbits
	.align	128
        .global         triton_poi_fused__native_batch_norm_legit_no_training_add_convolution_relu_56
        .type           triton_poi_fused__native_batch_norm_legit_no_training_add_convolution_relu_56,@function
        .size           triton_poi_fused__native_batch_norm_legit_no_training_add_convolution_relu_56,(.L_x_1 - triton_poi_fused__native_batch_norm_legit_no_training_add_convolution_relu_56)
        .other          triton_poi_fused__native_batch_norm_legit_no_training_add_convolution_relu_56,@"STO_CUDA_ENTRY STV_DEFAULT"
triton_poi_fused__native_batch_norm_legit_no_training_add_convolution_relu_56:
.text.triton_poi_fused__native_batch_norm_legit_no_training_add_convolution_relu_56:
[----:B------:R-:W0:Y:S01]  /*0000*/  LDC R1, c[0x0][0x28] ;  /* 0x00000a00ff017b82 */ /* 0x000e220000000800 */
[----:B------:R-:W1:Y:S07]  /*0010*/  S2R R0, SR_TID.X ;  /* 0x0000000000007919 */ /* 0x000e6e0000002100 */
[----:B------:R-:W2:Y:S01]  /*0020*/  LDC.64 R2, c[0x0][0x228] ;  /* 0x00008a00ff027b82 */ /* 0x000ea20000000a00 */
[----:B------:R-:W-:Y:S01]  /*0030*/  MOV R10, RZ ;  /* 0x000000ff000a7202 */ /* 0x000fe20000000f00 */
[----:B------:R-:W-:Y:S01]  /*0040*/  ULDC.64 UR4, c[0x0][0x208] ;  /* 0x0000820000047ab9 */ /* 0x000fe20000000a00 */
[----:B------:R-:W3:Y:S05]  /*0050*/  S2R R11, SR_CTAID.X ;  /* 0x00000000000b7919 */ /* 0x000eea0000002500 */
[----:B------:R-:W4:Y:S08]  /*0060*/  LDC.64 R18, c[0x0][0x218] ;  /* 0x00008600ff127b82 */ /* 0x000f300000000a00 */
[----:B------:R-:W5:Y:S08]  /*0070*/  LDC.64 R20, c[0x0][0x220] ;  /* 0x00008800ff147b82 */ /* 0x000f700000000a00 */
[----:B------:R-:W4:Y:S01]  /*0080*/  LDC.64 R12, c[0x0][0x230] ;  /* 0x00008c00ff0c7b82 */ /* 0x000f220000000a00 */
[----:B-1----:R-:W-:-:S07]  /*0090*/  SHF.L.U32 R0, R0, 0x1, RZ ;  /* 0x0000000100007819 */ /* 0x002fce00000006ff */
[----:B------:R-:W1:Y:S01]  /*00a0*/  LDC.64 R8, c[0x0][0x238] ;  /* 0x00008e00ff087b82 */ /* 0x000e620000000a00 */
[----:B---3--:R-:W-:Y:S02]  /*00b0*/  SHF.R.S32.HI R4, RZ, 0x17, R11 ;  /* 0x00000017ff047819 */ /* 0x008fe4000001140b */
[----:B------:R-:W-:Y:S02]  /*00c0*/  LOP3.LUT R0, R0, 0xfe, RZ, 0xc0, !PT ;  /* 0x000000fe00007812 */ /* 0x000fe400078ec0ff */
[----:B------:R-:W-:Y:S02]  /*00d0*/  SGXT R4, R4, 0x1 ;  /* 0x000000010404781a */ /* 0x000fe40000000200 */
[----:B------:R-:W-:Y:S01]  /*00e0*/  LEA R11, R11, R0, 0x8 ;  /* 0x000000000b0b7211 */ /* 0x000fe200078e40ff */
[----:B------:R-:W-:-:S03]  /*00f0*/  HFMA2.MMA R0, -RZ, RZ, 0, 0 ;  /* 0x00000000ff007435 */ /* 0x000fc600000001ff */
[----:B------:R-:W-:Y:S02]  /*0100*/  LEA.HI R4, R4, R11, RZ, 0x2 ;  /* 0x0000000b04047211 */ /* 0x000fe400078f10ff */
[----:B------:R-:W-:Y:S02]  /*0110*/  ISETP.GE.AND P0, PT, R11, 0x400, PT ;  /* 0x000004000b00780c */ /* 0x000fe40003f06270 */
[--C-:B------:R-:W-:Y:S02]  /*0120*/  SHF.R.S32.HI R23, RZ, 0x2, R4.reuse ;  /* 0x00000002ff177819 */ /* 0x100fe40000011404 */
[----:B------:R-:W-:-:S04]  /*0130*/  SHF.R.S32.HI R4, RZ, 0x1f, R4 ;  /* 0x0000001fff047819 */ /* 0x000fc80000011404 */
[----:B------:R-:W-:-:S04]  /*0140*/  LEA.HI R4, R4, R23, RZ, 0x6 ;  /* 0x0000001704047211 */ /* 0x000fc800078f30ff */
[----:B------:R-:W-:-:S04]  /*0150*/  LOP3.LUT R4, R4, 0xffffffc0, RZ, 0xc0, !PT ;  /* 0xffffffc004047812 */ /* 0x000fc800078ec0ff */
[----:B------:R-:W-:Y:S02]  /*0160*/  IADD3 R23, R23, -R4, RZ ;  /* 0x8000000417177210 */ /* 0x000fe40007ffe0ff */
[----:B------:R-:W3:Y:S03]  /*0170*/  LDC.64 R4, c[0x0][0x210] ;  /* 0x00008400ff047b82 */ /* 0x000ee60000000a00 */
[----:B--2---:R-:W-:-:S05]  /*0180*/  IMAD.WIDE R2, R23, 0x4, R2 ;  /* 0x0000000417027825 */ /* 0x004fca00078e0202 */
[----:B------:R-:W2:Y:S04]  /*0190*/  @!P0 LDG.E.EL R0, desc[UR4][R2.64] ;  /* 0x0000000402008981 */ /* 0x000ea8000c2e1900 */
[----:B------:R1:W2:Y:S01]  /*01a0*/  @!P0 LDG.E.EL R10, desc[UR4][R2.64] ;  /* 0x00000004020a8981 */ /* 0x0002a2000c2e1900 */
[----:B------:R-:W-:Y:S02]  /*01b0*/  CS2R R14, SRZ ;  /* 0x00000000000e7805 */ /* 0x000fe4000001ff00 */
[----:B------:R-:W-:Y:S01]  /*01c0*/  CS2R R6, SRZ ;  /* 0x0000000000067805 */ /* 0x000fe2000001ff00 */
[----:B----4-:R-:W-:Y:S01]  /*01d0*/  IMAD.WIDE R18, R23, 0x4, R18 ;  /* 0x0000000417127825 */ /* 0x010fe200078e0212 */
[----:B------:R-:W-:-:S03]  /*01e0*/  CS2R R16, SRZ ;  /* 0x0000000000107805 */ /* 0x000fc6000001ff00 */
[----:B-----5:R-:W-:Y:S01]  /*01f0*/  IMAD.WIDE R20, R23, 0x4, R20 ;  /* 0x0000000417147825 */ /* 0x020fe200078e0214 */
[----:B------:R-:W4:Y:S01]  /*0200*/  @!P0 LDG.E.EL R15, desc[UR4][R18.64] ;  /* 0x00000004120f8981 */ /* 0x000f22000c2e1900 */
[----:B-1----:R-:W1:Y:S02]  /*0210*/  LDC.64 R2, c[0x0][0x240] ;  /* 0x00009000ff027b82 */ /* 0x002e640000000a00 */
[----:B---3--:R-:W-:Y:S01]  /*0220*/  IMAD.WIDE R4, R11, 0x4, R4 ;  /* 0x000000040b047825 */ /* 0x008fe200078e0204 */
[----:B------:R3:W5:Y:S04]  /*0230*/  @!P0 LDG.E.EL R14, desc[UR4][R18.64] ;  /* 0x00000004120e8981 */ /* 0x000768000c2e1900 */
[----:B------:R-:W4:Y:S01]  /*0240*/  @!P0 LDG.E.64 R6, desc[UR4][R4.64] ;  /* 0x0000000404068981 */ /* 0x000f22000c1e1b00 */
[----:B0-----:R-:W-:Y:S01]  /*0250*/  IMAD.WIDE R12, R23, 0x4, R12 ;  /* 0x00000004170c7825 */ /* 0x001fe200078e020c */
[----:B------:R-:W-:-:S02]  /*0260*/  CS2R R24, SRZ ;  /* 0x0000000000187805 */ /* 0x000fc4000001ff00 */
[----:B------:R-:W4:Y:S01]  /*0270*/  @!P0 LDG.E.EL R17, desc[UR4][R20.64] ;  /* 0x0000000414118981 */ /* 0x000f22000c2e1900 */
[----:B------:R-:W-:Y:S01]  /*0280*/  IMAD.WIDE R8, R23, 0x4, R8 ;  /* 0x0000000417087825 */ /* 0x000fe200078e0208 */
[----:B------:R-:W-:Y:S02]  /*0290*/  CS2R R22, SRZ ;  /* 0x0000000000167805 */ /* 0x000fe4000001ff00 */
[----:B------:R-:W4:Y:S04]  /*02a0*/  @!P0 LDG.E.EL R16, desc[UR4][R20.64] ;  /* 0x0000000414108981 */ /* 0x000f28000c2e1900 */
[----:B------:R-:W4:Y:S04]  /*02b0*/  @!P0 LDG.E.EL R24, desc[UR4][R12.64] ;  /* 0x000000040c188981 */ /* 0x000f28000c2e1900 */
[----:B------:R-:W5:Y:S04]  /*02c0*/  @!P0 LDG.E.EL R23, desc[UR4][R8.64] ;  /* 0x0000000408178981 */ /* 0x000f68000c2e1900 */
[----:B------:R-:W5:Y:S04]  /*02d0*/  @!P0 LDG.E.EL R25, desc[UR4][R12.64] ;  /* 0x000000040c198981 */ /* 0x000f68000c2e1900 */
[----:B------:R-:W5:Y:S01]  /*02e0*/  @!P0 LDG.E.EL R22, desc[UR4][R8.64] ;  /* 0x0000000408168981 */ /* 0x000f62000c2e1900 */
[----:B---3--:R-:W-:Y:S01]  /*02f0*/  CS2R R18, SRZ ;  /* 0x0000000000127805 */ /* 0x008fe2000001ff00 */
[----:B-1----:R-:W-:-:S05]  /*0300*/  IMAD.WIDE R2, R11, 0x4, R2 ;  /* 0x000000040b027825 */ /* 0x002fca00078e0202 */
[----:B------:R0:W3:Y:S02]  /*0310*/  @!P0 LDG.E.64 R18, desc[UR4][R2.64] ;  /* 0x0000000402128981 */ /* 0x0000e4000c1e1b00 */
[----:B0-----:R-:W-:Y:S01]  /*0320*/  HFMA2.MMA R2, -RZ, RZ, 1.625, 0 ;  /* 0x3e800000ff027435 */ /* 0x001fe200000001ff */
[----:B--2---:R-:W-:Y:S01]  /*0330*/  FADD R0, R0, 9.9999997473787516356e-06 ;  /* 0x3727c5ac00007421 */ /* 0x004fe20000000000 */
[----:B------:R-:W-:-:S03]  /*0340*/  FADD R10, R10, 9.9999997473787516356e-06 ;  /* 0x3727c5ac0a0a7421 */ /* 0x000fc60000000000 */
[----:B------:R-:W0:Y:S08]  /*0350*/  MUFU.SQRT R20, R0 ;  /* 0x0000000000147308 */ /* 0x000e300000002000 */
[----:B------:R-:W1:Y:S01]  /*0360*/  MUFU.SQRT R21, R10 ;  /* 0x0000000a00157308 */ /* 0x000e620000002000 */
[C---:B0-----:R-:W-:Y:S02]  /*0370*/  FSETP.GT.AND P1, PT, R20.reuse, 8.50705917302346158658e+37, PT ;  /* 0x7e8000001400780b */ /* 0x041fe40003f24000 */
[----:B------:R-:W-:-:S02]  /*0380*/  FSETP.GEU.AND P3, PT, R20, 1.175494350822287508e-38, PT ;  /* 0x008000001400780b */ /* 0x000fc40003f6e000 */
[C---:B-1----:R-:W-:Y:S02]  /*0390*/  FSETP.GT.AND P2, PT, R21.reuse, 8.50705917302346158658e+37, PT ;  /* 0x7e8000001500780b */ /* 0x042fe40003f44000 */
[----:B------:R-:W-:-:S07]  /*03a0*/  FSETP.GEU.AND P4, PT, R21, 1.175494350822287508e-38, PT ;  /* 0x008000001500780b */ /* 0x000fce0003f8e000 */
[----:B------:R-:W-:-:S04]  /*03b0*/  @P1 FMUL R20, R20, 0.25 ;  /* 0x3e80000014141820 */ /* 0x000fc80000400000 */
[----:B------:R-:W-:Y:S01]  /*03c0*/  @!P3 FMUL R20, R20, 16777216 ;  /* 0x4b8000001414b820 */ /* 0x000fe20000400000 */
[----:B------:R-:W-:-:S04]  /*03d0*/  @P2 FMUL R21, R21, 0.25 ;  /* 0x3e80000015152820 */ /* 0x000fc80000400000 */
[----:B------:R-:W-:Y:S01]  /*03e0*/  @!P4 FMUL R21, R21, 16777216 ;  /* 0x4b8000001515c820 */ /* 0x000fe20000400000 */
[----:B------:R-:W0:Y:S01]  /*03f0*/  MUFU.RCP R20, R20 ;  /* 0x0000001400147308 */ /* 0x000e220000001000 */
[C---:B------:R-:W-:Y:S02]  /*0400*/  FSEL R3, R2.reuse, 1, P1 ;  /* 0x3f80000002037808 */ /* 0x040fe40000800000 */
[----:B------:R-:W-:-:S05]  /*0410*/  FSEL R2, R2, 1, P2 ;  /* 0x3f80000002027808 */ /* 0x000fca0001000000 */
[----:B------:R-:W1:Y:S01]  /*0420*/  MUFU.RCP R21, R21 ;  /* 0x0000001500157308 */ /* 0x000e620000001000 */
[----:B------:R-:W-:Y:S01]  /*0430*/  @!P3 FMUL R3, R3, 16777216 ;  /* 0x4b8000000303b820 */ /* 0x000fe20000400000 */
[----:B------:R-:W-:Y:S01]  /*0440*/  @!P4 FMUL R2, R2, 16777216 ;  /* 0x4b8000000202c820 */ /* 0x000fe20000400000 */
[----:B----4-:R-:W-:Y:S01]  /*0450*/  FADD R6, R15, R6 ;  /* 0x000000060f067221 */ /* 0x010fe20000000000 */
[----:B-----5:R-:W-:Y:S01]  /*0460*/  FADD R7, R14, R7 ;  /* 0x000000070e077221 */ /* 0x020fe20000000000 */
[----:B0-----:R-:W-:Y:S02]  /*0470*/  FMUL R0, R20, R3 ;  /* 0x0000000314007220 */ /* 0x001fe40000400000 */
[----:B------:R-:W-:Y:S01]  /*0480*/  FADD R17, R6, -R17 ;  /* 0x8000001106117221 */ /* 0x000fe20000000000 */
[----:B------:R-:W-:Y:S01]  /*0490*/  FADD R16, R7, -R16 ;  /* 0x8000001007107221 */ /* 0x000fe20000000000 */
[----:B-1----:R-:W-:Y:S02]  /*04a0*/  FMUL R9, R21, R2 ;  /* 0x0000000215097220 */ /* 0x002fe40000400000 */
[----:B------:R-:W0:Y:S01]  /*04b0*/  LDC.64 R2, c[0x0][0x248] ;  /* 0x00009200ff027b82 */ /* 0x000e220000000a00 */
[----:B------:R-:W-:Y:S01]  /*04c0*/  FMUL R0, R17, R0 ;  /* 0x0000000011007220 */ /* 0x000fe20000400000 */
[----:B------:R-:W-:-:S03]  /*04d0*/  FMUL R9, R16, R9 ;  /* 0x0000000910097220 */ /* 0x000fc60000400000 */
[----:B------:R-:W-:Y:S01]  /*04e0*/  FFMA R0, R0, R24, R23 ;  /* 0x0000001800007223 */ /* 0x000fe20000000017 */
[----:B------:R-:W-:-:S04]  /*04f0*/  FFMA R9, R9, R25, R22 ;  /* 0x0000001909097223 */ /* 0x000fc80000000016 */
[C---:B------:R-:W-:Y:S02]  /*0500*/  FSETP.GEU.AND P1, PT, R0.reuse, RZ, PT ;  /* 0x000000ff0000720b */ /* 0x040fe40003f2e000 */
[C---:B------:R-:W-:Y:S02]  /*0510*/  FSETP.GEU.AND P2, PT, R9.reuse, RZ, PT ;  /* 0x000000ff0900720b */ /* 0x040fe40003f4e000 */
[----:B------:R-:W-:Y:S02]  /*0520*/  FSEL R13, R0, RZ, P1 ;  /* 0x000000ff000d7208 */ /* 0x000fe40000800000 */
[----:B------:R-:W-:Y:S01]  /*0530*/  FSEL R0, R9, RZ, P2 ;  /* 0x000000ff09007208 */ /* 0x000fe20001000000 */
[----:B------:R1:W-:Y:S02]  /*0540*/  @!P0 STG.E.64 desc[UR4][R4.64], R6 ;  /* 0x0000000604008986 */ /* 0x0003e4000c101b04 */
[----:B---3--:R-:W-:Y:S02]  /*0550*/  FADD R18, R13, R18 ;  /* 0x000000120d127221 */ /* 0x008fe40000000000 */
[----:B------:R-:W-:Y:S01]  /*0560*/  FADD R19, R0, R19 ;  /* 0x0000001300137221 */ /* 0x000fe20000000000 */
[----:B0-----:R-:W-:Y:S01]  /*0570*/  IMAD.WIDE R2, R11, 0x4, R2 ;  /* 0x000000040b027825 */ /* 0x001fe200078e0202 */
[----:B------:R-:W-:Y:S06]  /*0580*/  @P0 EXIT ;  /* 0x000000000000094d */ /* 0x000fec0003800000 */
[----:B------:R-:W-:Y:S01]  /*0590*/  STG.E.64 desc[UR4][R2.64], R18 ;  /* 0x0000001202007986 */ /* 0x000fe2000c101b04 */
[----:B------:R-:W-:Y:S05]  /*05a0*/  EXIT ;  /* 0x000000000000794d */ /* 0x000fea0003800000 */
.L_x_0:
[----:B------:R-:W-:-:S00]  /*05b0*/  BRA `(.L_x_0) ;  /* 0xfffffffc00fc7947 */ /* 0x000fc0000383ffff */
[----:B------:R-:W-:-:S00]  /*05c0*/  NOP ;  /* 0x0000000000007918 */ /* 0x000fc00000000000 */
        /* <DEDUP_REMOVED lines=11> */
.L_x_1:


//--------------------- .nv.global.init           --------------------------
	.section	.nv.global.init,"aw",@progbits
.nv.global.init:
	.type		_$_str,@object
	.size		_$_str,(_$_str_$_2 - _$_str)
_$_str:
        /*0000*/ 	.byte	0x5f, 0x5f, 0x43, 0x55, 0x44, 0x41, 0x5f, 0x46, 0x54, 0x5a, 0x00
	.type		_$_str_$_2,@object
	.size		_$_str_$_2,(.L_1 - _$_str_$_2)
_$_str_$_2:
        /*000b*/ 	.byte	0x5f, 0x5f, 0x43, 0x55, 0x44, 0x41, 0x5f, 0x50, 0x52, 0x45, 0x43, 0x5f, 0x53, 0x51, 0x52, 0x54
        /*001b*/ 	.byte	0x00
.L_1:


//--------------------- .nv.constant0.triton_poi_fused__native_batch_norm_legit_no_training_add_convolution_relu_56 --------------------------
	.section	.nv.constant0.triton_poi_fused__native_batch_norm_legit_no_training_add_convolution_relu_56,"a",@progbits
	.sectionflags	@""
	.align	4
.nv.constant0.triton_poi_fused__native_batch_norm_legit_no_training_add_convolution_relu_56:
	.zero		596
